//
// Generated by NVIDIA NVVM Compiler
//
// Compiler Build ID: CL-36424714
// Cuda compilation tools, release 13.0, V13.0.88
// Based on NVVM 20.0.0
//

.version 9.0
.target sm_100
.address_size 64

	// .globl	_Z8warshalliPs

.visible .entry _Z8warshalliPs(
	.param .u32 _Z8warshalliPs_param_0,
	.param .u64 .ptr .align 1 _Z8warshalliPs_param_1
)
{
	.reg .pred 	%p<27>;
	.reg .b16 	%rs<52>;
	.reg .b32 	%r<103>;
	.reg .b64 	%rd<45>;

	ld.param.u32 	%r23, [_Z8warshalliPs_param_0];
	ld.param.u64 	%rd17, [_Z8warshalliPs_param_1];
	cvta.to.global.u64 	%rd1, %rd17;
	mov.u32 	%r97, %ctaid.x;
	mov.u32 	%r2, %tid.x;
	setp.ge.s32 	%p1, %r97, %r23;
	@%p1 bra 	$L__BB0_46;
	add.s32 	%r3, %r23, -1;
	and.b32  	%r4, %r23, 7;
	and.b32  	%r5, %r23, 3;
	and.b32  	%r6, %r23, -8;
	and.b32  	%r7, %r23, 1;
	neg.s32 	%r8, %r6;
	add.s64 	%rd2, %rd1, 8;
	mov.u32 	%r9, %ntid.x;
	mov.u32 	%r10, %nctaid.x;
$L__BB0_2:
	setp.ge.u32 	%p2, %r2, %r23;
	@%p2 bra 	$L__BB0_45;
	mul.lo.s32 	%r24, %r97, %r23;
	cvt.u64.u32 	%rd3, %r24;
	mov.u32 	%r98, %r2;
$L__BB0_4:
	setp.lt.u32 	%p3, %r3, 7;
	mul.lo.s32 	%r13, %r98, %r23;
	add.s32 	%r26, %r13, %r97;
	mul.wide.u32 	%rd18, %r26, 2;
	add.s64 	%rd4, %rd1, %rd18;
	mov.b32 	%r101, 0;
	@%p3 bra 	$L__BB0_23;
	shl.b64 	%rd19, %rd3, 1;
	add.s64 	%rd44, %rd2, %rd19;
	mul.wide.u32 	%rd20, %r13, 2;
	add.s64 	%rd43, %rd2, %rd20;
	mov.u32 	%r99, %r8;
$L__BB0_6:
	.pragma "nounroll";
	ld.global.u16 	%rs42, [%rd4];
	cvt.s32.s16 	%r27, %rs42;
	ld.global.s16 	%r28, [%rd44+-8];
	add.s32 	%r29, %r28, %r27;
	ld.global.s16 	%r30, [%rd43+-8];
	setp.ge.s32 	%p4, %r29, %r30;
	@%p4 bra 	$L__BB0_8;
	mov.b16 	%rs26, 1;
	st.global.u16 	[%rd43+-8], %rs26;
	ld.global.u16 	%rs42, [%rd4];
$L__BB0_8:
	cvt.s32.s16 	%r31, %rs42;
	ld.global.s16 	%r32, [%rd44+-6];
	add.s32 	%r33, %r32, %r31;
	ld.global.s16 	%r34, [%rd43+-6];
	setp.ge.s32 	%p5, %r33, %r34;
	@%p5 bra 	$L__BB0_10;
	mov.b16 	%rs27, 1;
	st.global.u16 	[%rd43+-6], %rs27;
	ld.global.u16 	%rs42, [%rd4];
$L__BB0_10:
	cvt.s32.s16 	%r35, %rs42;
	ld.global.s16 	%r36, [%rd44+-4];
	add.s32 	%r37, %r36, %r35;
	ld.global.s16 	%r38, [%rd43+-4];
	setp.ge.s32 	%p6, %r37, %r38;
	@%p6 bra 	$L__BB0_12;
	mov.b16 	%rs28, 1;
	st.global.u16 	[%rd43+-4], %rs28;
	ld.global.u16 	%rs42, [%rd4];
$L__BB0_12:
	cvt.s32.s16 	%r39, %rs42;
	ld.global.s16 	%r40, [%rd44+-2];
	add.s32 	%r41, %r40, %r39;
	ld.global.s16 	%r42, [%rd43+-2];
	setp.ge.s32 	%p7, %r41, %r42;
	@%p7 bra 	$L__BB0_14;
	mov.b16 	%rs29, 1;
	st.global.u16 	[%rd43+-2], %rs29;
	ld.global.u16 	%rs42, [%rd4];
$L__BB0_14:
	cvt.s32.s16 	%r43, %rs42;
	ld.global.s16 	%r44, [%rd44];
	add.s32 	%r45, %r44, %r43;
	ld.global.s16 	%r46, [%rd43];
	setp.ge.s32 	%p8, %r45, %r46;
	@%p8 bra 	$L__BB0_16;
	mov.b16 	%rs30, 1;
	st.global.u16 	[%rd43], %rs30;
	ld.global.u16 	%rs42, [%rd4];
$L__BB0_16:
	cvt.s32.s16 	%r47, %rs42;
	ld.global.s16 	%r48, [%rd44+2];
	add.s32 	%r49, %r48, %r47;
	ld.global.s16 	%r50, [%rd43+2];
	setp.ge.s32 	%p9, %r49, %r50;
	@%p9 bra 	$L__BB0_18;
	mov.b16 	%rs31, 1;
	st.global.u16 	[%rd43+2], %rs31;
	ld.global.u16 	%rs42, [%rd4];
$L__BB0_18:
	cvt.s32.s16 	%r51, %rs42;
	ld.global.s16 	%r52, [%rd44+4];
	add.s32 	%r53, %r52, %r51;
	ld.global.s16 	%r54, [%rd43+4];
	setp.ge.s32 	%p10, %r53, %r54;
	@%p10 bra 	$L__BB0_20;
	mov.b16 	%rs32, 1;
	st.global.u16 	[%rd43+4], %rs32;
	ld.global.u16 	%rs42, [%rd4];
$L__BB0_20:
	cvt.s32.s16 	%r55, %rs42;
	ld.global.s16 	%r56, [%rd44+6];
	add.s32 	%r57, %r56, %r55;
	ld.global.s16 	%r58, [%rd43+6];
	setp.ge.s32 	%p11, %r57, %r58;
	@%p11 bra 	$L__BB0_22;
	mov.b16 	%rs33, 1;
	st.global.u16 	[%rd43+6], %rs33;
$L__BB0_22:
	add.s32 	%r99, %r99, 8;
	add.s64 	%rd44, %rd44, 16;
	add.s64 	%rd43, %rd43, 16;
	setp.ne.s32 	%p12, %r99, 0;
	mov.u32 	%r101, %r6;
	@%p12 bra 	$L__BB0_6;
$L__BB0_23:
	setp.eq.s32 	%p13, %r4, 0;
	@%p13 bra 	$L__BB0_44;
	add.s32 	%r59, %r4, -1;
	setp.lt.u32 	%p14, %r59, 3;
	@%p14 bra 	$L__BB0_34;
	cvt.u32.u64 	%r60, %rd3;
	ld.global.u16 	%rs49, [%rd4];
	cvt.s32.s16 	%r61, %rs49;
	add.s32 	%r62, %r101, %r60;
	mul.wide.u32 	%rd21, %r62, 2;
	add.s64 	%rd22, %rd1, %rd21;
	ld.global.s16 	%r63, [%rd22];
	add.s32 	%r64, %r63, %r61;
	add.s32 	%r65, %r101, %r13;
	mul.wide.u32 	%rd23, %r65, 2;
	add.s64 	%rd11, %rd1, %rd23;
	ld.global.s16 	%r66, [%rd11];
	setp.ge.s32 	%p15, %r64, %r66;
	@%p15 bra 	$L__BB0_27;
	mov.b16 	%rs34, 1;
	st.global.u16 	[%rd11], %rs34;
	ld.global.u16 	%rs49, [%rd4];
$L__BB0_27:
	cvt.s32.s16 	%r67, %rs49;
	cvt.u64.u32 	%rd24, %r101;
	add.s64 	%rd25, %rd24, %rd3;
	shl.b64 	%rd26, %rd25, 1;
	add.s64 	%rd12, %rd1, %rd26;
	ld.global.s16 	%r68, [%rd12+2];
	add.s32 	%r69, %r68, %r67;
	cvt.u64.u32 	%rd27, %r13;
	add.s64 	%rd28, %rd24, %rd27;
	shl.b64 	%rd29, %rd28, 1;
	add.s64 	%rd13, %rd1, %rd29;
	ld.global.s16 	%r70, [%rd13+2];
	setp.ge.s32 	%p16, %r69, %r70;
	@%p16 bra 	$L__BB0_29;
	mov.b16 	%rs35, 1;
	st.global.u16 	[%rd13+2], %rs35;
	ld.global.u16 	%rs49, [%rd4];
$L__BB0_29:
	cvt.s32.s16 	%r71, %rs49;
	ld.global.s16 	%r72, [%rd12+4];
	add.s32 	%r73, %r72, %r71;
	ld.global.s16 	%r74, [%rd13+4];
	setp.ge.s32 	%p17, %r73, %r74;
	@%p17 bra 	$L__BB0_31;
	mov.b16 	%rs36, 1;
	st.global.u16 	[%rd13+4], %rs36;
	ld.global.u16 	%rs49, [%rd4];
$L__BB0_31:
	cvt.s32.s16 	%r75, %rs49;
	ld.global.s16 	%r76, [%rd12+6];
	add.s32 	%r77, %r76, %r75;
	ld.global.s16 	%r78, [%rd13+6];
	setp.ge.s32 	%p18, %r77, %r78;
	@%p18 bra 	$L__BB0_33;
	mov.b16 	%rs37, 1;
	st.global.u16 	[%rd13+6], %rs37;
$L__BB0_33:
	add.s32 	%r101, %r101, 4;
$L__BB0_34:
	setp.eq.s32 	%p19, %r5, 0;
	@%p19 bra 	$L__BB0_44;
	setp.eq.s32 	%p20, %r5, 1;
	@%p20 bra 	$L__BB0_41;
	cvt.u32.u64 	%r79, %rd3;
	ld.global.u16 	%rs51, [%rd4];
	cvt.s32.s16 	%r80, %rs51;
	add.s32 	%r81, %r101, %r79;
	mul.wide.u32 	%rd30, %r81, 2;
	add.s64 	%rd31, %rd1, %rd30;
	ld.global.s16 	%r82, [%rd31];
	add.s32 	%r83, %r82, %r80;
	add.s32 	%r84, %r101, %r13;
	mul.wide.u32 	%rd32, %r84, 2;
	add.s64 	%rd14, %rd1, %rd32;
	ld.global.s16 	%r85, [%rd14];
	setp.ge.s32 	%p21, %r83, %r85;
	@%p21 bra 	$L__BB0_38;
	mov.b16 	%rs38, 1;
	st.global.u16 	[%rd14], %rs38;
	ld.global.u16 	%rs51, [%rd4];
$L__BB0_38:
	cvt.s32.s16 	%r86, %rs51;
	cvt.u64.u32 	%rd33, %r101;
	add.s64 	%rd34, %rd33, %rd3;
	shl.b64 	%rd35, %rd34, 1;
	add.s64 	%rd36, %rd1, %rd35;
	ld.global.s16 	%r87, [%rd36+2];
	add.s32 	%r88, %r87, %r86;
	cvt.u64.u32 	%rd37, %r13;
	add.s64 	%rd38, %rd33, %rd37;
	shl.b64 	%rd39, %rd38, 1;
	add.s64 	%rd15, %rd1, %rd39;
	ld.global.s16 	%r89, [%rd15+2];
	setp.ge.s32 	%p22, %r88, %r89;
	@%p22 bra 	$L__BB0_40;
	mov.b16 	%rs39, 1;
	st.global.u16 	[%rd15+2], %rs39;
$L__BB0_40:
	add.s32 	%r101, %r101, 2;
$L__BB0_41:
	setp.eq.s32 	%p23, %r7, 0;
	@%p23 bra 	$L__BB0_44;
	cvt.u32.u64 	%r90, %rd3;
	ld.global.s16 	%r91, [%rd4];
	add.s32 	%r92, %r101, %r90;
	mul.wide.u32 	%rd40, %r92, 2;
	add.s64 	%rd41, %rd1, %rd40;
	ld.global.s16 	%r93, [%rd41];
	add.s32 	%r94, %r93, %r91;
	add.s32 	%r95, %r101, %r13;
	mul.wide.u32 	%rd42, %r95, 2;
	add.s64 	%rd16, %rd1, %rd42;
	ld.global.s16 	%r96, [%rd16];
	setp.ge.s32 	%p24, %r94, %r96;
	@%p24 bra 	$L__BB0_44;
	mov.b16 	%rs40, 1;
	st.global.u16 	[%rd16], %rs40;
$L__BB0_44:
	add.s32 	%r98, %r98, %r9;
	setp.lt.s32 	%p25, %r98, %r23;
	@%p25 bra 	$L__BB0_4;
$L__BB0_45:
	add.s32 	%r97, %r97, %r10;
	setp.lt.s32 	%p26, %r97, %r23;
	@%p26 bra 	$L__BB0_2;
$L__BB0_46:
	ret;

}


// ===== COMPILED SASS (sm_100) =====

	.target	sm_100

	.elftype	@"ET_EXEC"


//--------------------- .note.nv.tkinfo           --------------------------
	.section	.note.nv.tkinfo,"",@"SHT_NOTE"
	.sectionflags	@"SHF_NOTE_NV_TKINFO"
	.tkinfo
        /*0018*/ 	.word	0x00000002
        /*0030*/ 	.string	""
        /*0030*/ 	.string	"ptxas"
        /*0030*/ 	.string	"Cuda compilation tools, release 13.0, V13.0.88"
        /*0030*/ 	.string	"Build cuda_13.0.r13.0/compiler.36424714_0"
        /*0030*/ 	.string	"-arch sm_100 -m 64 "



//--------------------- .note.nv.cuinfo           --------------------------
	.section	.note.nv.cuinfo,"",@"SHT_NOTE"
	.sectionflags	@"SHF_NOTE_NV_CUINFO"
        /*0018*/ 	.short	0x0002
        /*001a*/ 	.short	0x0064
        /*001c*/ 	.short	0x0082
	.zero		2


//--------------------- .nv.info                  --------------------------
	.section	.nv.info,"",@"SHT_CUDA_INFO"
	.align	4


	//----- nvinfo : EIATTR_REGCOUNT
	.align		4
        /*0000*/ 	.byte	0x04, 0x2f
        /*0002*/ 	.short	(.L_1 - .L_0)
	.align		4
.L_0:
        /*0004*/ 	.word	index@(_Z8warshalliPs)
        /*0008*/ 	.word	0x00000019


	//----- nvinfo : EIATTR_FRAME_SIZE
	.align		4
.L_1:
        /*000c*/ 	.byte	0x04, 0x11
        /*000e*/ 	.short	(.L_3 - .L_2)
	.align		4
.L_2:
        /*0010*/ 	.word	index@(_Z8warshalliPs)
        /*0014*/ 	.word	0x00000000


	//----- nvinfo : EIATTR_MIN_STACK_SIZE
	.align		4
.L_3:
        /*0018*/ 	.byte	0x04, 0x12
        /*001a*/ 	.short	(.L_5 - .L_4)
	.align		4
.L_4:
        /*001c*/ 	.word	index@(_Z8warshalliPs)
        /*0020*/ 	.word	0x00000000
.L_5:


//--------------------- .nv.compat                --------------------------
	.section	.nv.compat,"",@"SHT_CUDA_COMPAT_INFO"
	.align	4
        /*0000*/ 	.byte	0x02, 0x09, 0x00, 0x00, 0x02, 0x02, 0x01, 0x00, 0x02, 0x05, 0x05, 0x00, 0x03, 0x07, 0x01, 0x01
        /*0010*/ 	.byte	0x02, 0x03, 0x00, 0x00, 0x02, 0x06, 0x01, 0x00, 0x04, 0x0b, 0x08, 0x00, 0x09, 0x00, 0x00, 0x00
        /*0020*/ 	.byte	0x00, 0x00, 0x00, 0x00


//--------------------- .nv.info._Z8warshalliPs   --------------------------
	.section	.nv.info._Z8warshalliPs,"",@"SHT_CUDA_INFO"
	.sectionflags	@""
	.align	4


	//----- nvinfo : EIATTR_CUDA_API_VERSION
	.align		4
        /*0000*/ 	.byte	0x04, 0x37
        /*0002*/ 	.short	(.L_7 - .L_6)
.L_6:
        /*0004*/ 	.word	0x00000082


	//----- nvinfo : EIATTR_KPARAM_INFO
	.align		4
.L_7:
        /*0008*/ 	.byte	0x04, 0x17
        /*000a*/ 	.short	(.L_9 - .L_8)
.L_8:
        /*000c*/ 	.word	0x00000000
        /*0010*/ 	.short	0x0001
        /*0012*/ 	.short	0x0008
        /*0014*/ 	.byte	0x00, 0xf5, 0x21, 0x00


	//----- nvinfo : EIATTR_KPARAM_INFO
	.align		4
.L_9:
        /*0018*/ 	.byte	0x04, 0x17
        /*001a*/ 	.short	(.L_11 - .L_10)
.L_10:
        /*001c*/ 	.word	0x00000000
        /*0020*/ 	.short	0x0000
        /*0022*/ 	.short	0x0000
        /*0024*/ 	.byte	0x00, 0xf0, 0x11, 0x00


	//----- nvinfo : EIATTR_SPARSE_MMA_MASK
	.align		4
.L_11:
        /*0028*/ 	.byte	0x03, 0x50
        /*002a*/ 	.short	0x0000


	//----- nvinfo : EIATTR_MAXREG_COUNT
	.align		4
        /*002c*/ 	.byte	0x03, 0x1b
        /*002e*/ 	.short	0x00ff


	//----- nvinfo : EIATTR_MERCURY_ISA_VERSION
	.align		4
        /*0030*/ 	.byte	0x03, 0x5f
        /*0032*/ 	.short	0x0101


	//----- nvinfo : EIATTR_VRC_CTA_INIT_COUNT
	.align		4
        /*0034*/ 	.byte	0x02, 0x4a
	.zero		1
	.zero		1


	//----- nvinfo : EIATTR_EXIT_INSTR_OFFSETS
	.align		4
        /*0038*/ 	.byte	0x04, 0x1c
        /*003a*/ 	.short	(.L_13 - .L_12)


	//   ....[0]....
.L_12:
        /*003c*/ 	.word	0x00000040


	//   ....[1]....
        /*0040*/ 	.word	0x00000e10


	//----- nvinfo : EIATTR_CRS_STACK_SIZE
	.align		4
.L_13:
        /*0044*/ 	.byte	0x04, 0x1e
        /*0046*/ 	.short	(.L_15 - .L_14)
.L_14:
        /*0048*/ 	.word	0x00000000


	//----- nvinfo : EIATTR_CBANK_PARAM_SIZE
	.align		4
.L_15:
        /*004c*/ 	.byte	0x03, 0x19
        /*004e*/ 	.short	0x0010


	//----- nvinfo : EIATTR_PARAM_CBANK
	.align		4
        /*0050*/ 	.byte	0x04, 0x0a
        /*0052*/ 	.short	(.L_17 - .L_16)
	.align		4
.L_16:
        /*0054*/ 	.word	index@(.nv.constant0._Z8warshalliPs)
        /*0058*/ 	.short	0x0380
        /*005a*/ 	.short	0x0010


	//----- nvinfo : EIATTR_SW_WAR
	.align		4
.L_17:
        /*005c*/ 	.byte	0x04, 0x36
        /*005e*/ 	.short	(.L_19 - .L_18)
.L_18:
        /*0060*/ 	.word	0x00000008
.L_19:


//--------------------- .nv.callgraph             --------------------------
	.section	.nv.callgraph,"",@"SHT_CUDA_CALLGRAPH"
	.align	4
	.sectionentsize	8
	.align		4
        /*0000*/ 	.word	0x00000000
	.align		4
        /*0004*/ 	.word	0xffffffff
	.align		4
        /*0008*/ 	.word	0x00000000
	.align		4
        /*000c*/ 	.word	0xfffffffe
	.align		4
        /*0010*/ 	.word	0x00000000
	.align		4
        /*0014*/ 	.word	0xfffffffd
	.align		4
        /*0018*/ 	.word	0x00000000
	.align		4
        /*001c*/ 	.word	0xfffffffc


//--------------------- .text._Z8warshalliPs      --------------------------
	.section	.text._Z8warshalliPs,"ax",@progbits
	.align	128
        .global         _Z8warshalliPs
        .type           _Z8warshalliPs,@function
        .size           _Z8warshalliPs,(.L_x_10 - _Z8warshalliPs)
        .other          _Z8warshalliPs,@"STO_CUDA_ENTRY STV_DEFAULT"
_Z8warshalliPs:
.text._Z8warshalliPs:
[----:B------:R-:W-:Y:S08]  /*0000*/  LDC R1, c[0x0][0x37c] ;  /* 0x0000df00ff017b82 */ /* 0x000ff00000000800 */
[----:B------:R-:W0:Y:S08]  /*0010*/  S2UR UR4, SR_CTAID.X ;  /* 0x00000000000479c3 */ /* 0x000e300000002500 */
[----:B------:R-:W0:Y:S02]  /*0020*/  LDC R5, c[0x0][0x380] ;  /* 0x0000e000ff057b82 */ /* 0x000e240000000800 */
[----:B0-----:R-:W-:-:S13]  /*0030*/  ISETP.LE.AND P0, PT, R5, UR4, PT ;  /* 0x0000000405007c0c */ /* 0x001fda000bf03270 */
[----:B------:R-:W-:Y:S05]  /*0040*/  @P0 EXIT ;  /* 0x000000000000094d */ /* 0x000fea0003800000 */
[----:B------:R-:W0:Y:S01]  /*0050*/  S2R R0, SR_TID.X ;  /* 0x0000000000007919 */ /* 0x000e220000002100 */
[----:B------:R-:W1:Y:S01]  /*0060*/  LDCU.64 UR6, c[0x0][0x388] ;  /* 0x00007100ff0677ac */ /* 0x000e620008000a00 */
[C---:B------:R-:W-:Y:S01]  /*0070*/  VIADD R2, R5.reuse, 0xffffffff ;  /* 0xffffffff05027836 */ /* 0x040fe20000000000 */
[C---:B------:R-:W-:Y:S02]  /*0080*/  LOP3.LUT R4, R5.reuse, 0xfffffff8, RZ, 0xc0, !PT ;  /* 0xfffffff805047812 */ /* 0x040fe400078ec0ff */
[C---:B------:R-:W-:Y:S01]  /*0090*/  LOP3.LUT R18, R5.reuse, 0x7, RZ, 0xc0, !PT ;  /* 0x0000000705127812 */ /* 0x040fe200078ec0ff */
[----:B------:R-:W2:Y:S01]  /*00a0*/  LDCU UR8, c[0x0][0x360] ;  /* 0x00006c00ff0877ac */ /* 0x000ea20008000800 */
[----:B------:R-:W-:Y:S01]  /*00b0*/  ISETP.GE.U32.AND P0, PT, R2, 0x7, PT ;  /* 0x000000070200780c */ /* 0x000fe20003f06070 */
[----:B------:R-:W-:Y:S01]  /*00c0*/  IMAD.MOV R6, RZ, RZ, -R4 ;  /* 0x000000ffff067224 */ /* 0x000fe200078e0a04 */
[----:B------:R-:W-:Y:S01]  /*00d0*/  LOP3.LUT R5, R5, 0x3, RZ, 0xc0, !PT ;  /* 0x0000000305057812 */ /* 0x000fe200078ec0ff */
[----:B------:R-:W3:Y:S01]  /*00e0*/  LDCU.64 UR10, c[0x0][0x358] ;  /* 0x00006b00ff0a77ac */ /* 0x000ee20008000a00 */
[----:B------:R-:W4:Y:S01]  /*00f0*/  LDCU UR9, c[0x0][0x370] ;  /* 0x00006e00ff0977ac */ /* 0x000f220008000800 */
[----:B-1----:R-:W-:-:S04]  /*0100*/  UIADD3 UR5, UP0, UPT, UR6, 0x8, URZ ;  /* 0x0000000806057890 */ /* 0x002fc8000ff1e0ff */
[----:B------:R-:W-:-:S12]  /*0110*/  UIADD3.X UR6, UPT, UPT, URZ, UR7, URZ, UP0, !UPT ;  /* 0x00000007ff067290 */ /* 0x000fd800087fe4ff */
.L_x_8:
[----:B0-----:R-:W0:Y:S01]  /*0120*/  LDC R7, c[0x0][0x380] ;  /* 0x0000e000ff077b82 */ /* 0x001e220000000800 */
[----:B------:R-:W-:Y:S01]  /*0130*/  BSSY.RECONVERGENT B0, `(.L_x_0) ;  /* 0x00000c9000007945 */ /* 0x000fe20003800200 */
[----:B0-----:R-:W-:-:S13]  /*0140*/  ISETP.GE.U32.AND P1, PT, R0, R7, PT ;  /* 0x000000070000720c */ /* 0x001fda0003f26070 */
[----:B-1----:R-:W-:Y:S05]  /*0150*/  @P1 BRA `(.L_x_1) ;  /* 0x0000000c00181947 */ /* 0x002fea0003800000 */
[----:B------:R-:W-:Y:S02]  /*0160*/  IMAD R7, R7, UR4, RZ ;  /* 0x0000000407077c24 */ /* 0x000fe4000f8e02ff */
[----:B------:R-:W-:-:S07]  /*0170*/  IMAD.MOV.U32 R8, RZ, RZ, R0 ;  /* 0x000000ffff087224 */ /* 0x000fce00078e0000 */
.L_x_7:
[----:B0-----:R-:W0:Y:S01]  /*0180*/  LDCU UR7, c[0x0][0x380] ;  /* 0x00007000ff0777ac */ /* 0x001e220008000800 */
[----:B-12---:R-:W1:Y:S01]  /*0190*/  LDC.64 R2, c[0x0][0x388] ;  /* 0x0000e200ff027b82 */ /* 0x006e620000000a00 */
[----:B------:R-:W-:Y:S02]  /*01a0*/  IMAD.MOV.U32 R12, RZ, RZ, RZ ;  /* 0x000000ffff0c7224 */ /* 0x000fe400078e00ff */
[C---:B0-----:R-:W-:Y:S02]  /*01b0*/  IMAD R9, R8.reuse, UR7, RZ ;  /* 0x0000000708097c24 */ /* 0x041fe4000f8e02ff */
[----:B--2---:R-:W-:Y:S02]  /*01c0*/  VIADD R8, R8, UR8 ;  /* 0x0000000808087c36 */ /* 0x004fe40008000000 */
[----:B------:R-:W-:-:S03]  /*01d0*/  VIADD R11, R9, UR4 ;  /* 0x00000004090b7c36 */ /* 0x000fc60008000000 */
[----:B------:R-:W-:Y:S01]  /*01e0*/  ISETP.GE.AND P1, PT, R8, UR7, PT ;  /* 0x0000000708007c0c */ /* 0x000fe2000bf26270 */
[----:B-1----:R-:W-:Y:S01]  /*01f0*/  IMAD.WIDE.U32 R2, R11, 0x2, R2 ;  /* 0x000000020b027825 */ /* 0x002fe200078e0002 */
[----:B------:R-:W-:Y:S11]  /*0200*/  @!P0 BRA `(.L_x_2) ;  /* 0x0000000400448947 */ /* 0x000ff60003800000 */
[----:B------:R-:W-:Y:S01]  /*0210*/  IMAD.U32 R10, RZ, RZ, UR5 ;  /* 0x00000005ff0a7e24 */ /* 0x000fe2000f8e00ff */
[----:B------:R-:W-:Y:S01]  /*0220*/  LEA R17, P2, R7, UR5, 0x1 ;  /* 0x0000000507117c11 */ /* 0x000fe2000f8408ff */
[----:B------:R-:W-:Y:S02]  /*0230*/  IMAD.U32 R11, RZ, RZ, UR6 ;  /* 0x00000006ff0b7e24 */ /* 0x000fe4000f8e00ff */
[----:B------:R-:W-:Y:S02]  /*0240*/  IMAD.MOV.U32 R14, RZ, RZ, R6 ;  /* 0x000000ffff0e7224 */ /* 0x000fe400078e0006 */
[----:B------:R-:W-:-:S04]  /*0250*/  IMAD.WIDE.U32 R10, R9, 0x2, R10 ;  /* 0x00000002090a7825 */ /* 0x000fc800078e000a */
[----:B------:R-:W-:Y:S01]  /*0260*/  IMAD.MOV.U32 R16, RZ, RZ, R10 ;  /* 0x000000ffff107224 */ /* 0x000fe200078e000a */
[----:B------:R-:W-:Y:S02]  /*0270*/  MOV R19, R11 ;  /* 0x0000000b00137202 */ /* 0x000fe40000000f00 */
[----:B------:R-:W-:-:S07]  /*0280*/  LEA.HI.X R11, R7, UR6, RZ, 0x1, P2 ;  /* 0x00000006070b7c11 */ /* 0x000fce00090f0cff */
.L_x_3:
[----:B0--3--:R-:W2:Y:S01]  /*0290*/  LDG.E.U16 R15, desc[UR10][R2.64] ;  /* 0x0000000a020f7981 */ /* 0x009ea2000c1e1500 */
[----:B------:R-:W-:Y:S02]  /*02a0*/  IMAD.MOV.U32 R10, RZ, RZ, R17 ;  /* 0x000000ffff0a7224 */ /* 0x000fe400078e0011 */
[----:B------:R-:W-:Y:S02]  /*02b0*/  IMAD.MOV.U32 R12, RZ, RZ, R16 ;  /* 0x000000ffff0c7224 */ /* 0x000fe400078e0010 */
[----:B------:R-:W-:Y:S01]  /*02c0*/  IMAD.MOV.U32 R13, RZ, RZ, R19 ;  /* 0x000000ffff0d7224 */ /* 0x000fe200078e0013 */
[----:B------:R-:W3:Y:S04]  /*02d0*/  LDG.E.S16 R17, desc[UR10][R10.64+-0x8] ;  /* 0xfffff80a0a117981 */ /* 0x000ee8000c1e1700 */
[----:B------:R-:W5:Y:S01]  /*02e0*/  LDG.E.S16 R19, desc[UR10][R12.64+-0x8] ;  /* 0xfffff80a0c137981 */ /* 0x000f62000c1e1700 */
[----:B------:R-:W-:Y:S01]  /*02f0*/  IMAD.MOV.U32 R20, RZ, RZ, 0x1 ;  /* 0x00000001ff147424 */ /* 0x000fe200078e00ff */
[----:B--2---:R-:W-:-:S05]  /*0300*/  PRMT R16, R15, 0x9910, RZ ;  /* 0x000099100f107816 */ /* 0x004fca00000000ff */
[----:B---3--:R-:W-:-:S05]  /*0310*/  IMAD.IADD R16, R16, 0x1, R17 ;  /* 0x0000000110107824 */ /* 0x008fca00078e0211 */
[----:B-----5:R-:W-:Y:S02]  /*0320*/  ISETP.GE.AND P2, PT, R16, R19, PT ;  /* 0x000000131000720c */ /* 0x020fe40003f46270 */
[----:B------:R-:W2:Y:S11]  /*0330*/  LDG.E.S16 R19, desc[UR10][R12.64+-0x6] ;  /* 0xfffffa0a0c137981 */ /* 0x000eb6000c1e1700 */
[----:B------:R-:W-:Y:S04]  /*0340*/  @!P2 STG.E.U16 desc[UR10][R12.64+-0x8], R20 ;  /* 0xfffff8140c00a986 */ /* 0x000fe8000c10150a */
[----:B------:R-:W3:Y:S04]  /*0350*/  @!P2 LDG.E.U16 R15, desc[UR10][R2.64] ;  /* 0x0000000a020fa981 */ /* 0x000ee8000c1e1500 */
[----:B------:R-:W5:Y:S01]  /*0360*/  LDG.E.S16 R17, desc[UR10][R10.64+-0x6] ;  /* 0xfffffa0a0a117981 */ /* 0x000f62000c1e1700 */
[----:B---3--:R-:W-:-:S05]  /*0370*/  PRMT R16, R15, 0x9910, RZ ;  /* 0x000099100f107816 */ /* 0x008fca00000000ff */
[----:B-----5:R-:W-:Y:S02]  /*0380*/  IMAD.IADD R16, R16, 0x1, R17 ;  /* 0x0000000110107824 */ /* 0x020fe400078e0211 */
[----:B------:R-:W3:Y:S03]  /*0390*/  LDG.E.S16 R17, desc[UR10][R12.64+-0x4] ;  /* 0xfffffc0a0c117981 */ /* 0x000ee6000c1e1700 */
[----:B--2---:R-:W-:Y:S01]  /*03a0*/  ISETP.GE.AND P2, PT, R16, R19, PT ;  /* 0x000000131000720c */ /* 0x004fe20003f46270 */
[----:B------:R-:W-:-:S12]  /*03b0*/  IMAD.MOV.U32 R19, RZ, RZ, 0x1 ;  /* 0x00000001ff137424 */ /* 0x000fd800078e00ff */
[----:B------:R0:W-:Y:S04]  /*03c0*/  @!P2 STG.E.U16 desc[UR10][R12.64+-0x6], R19 ;  /* 0xfffffa130c00a986 */ /* 0x0001e8000c10150a */
[----:B------:R-:W2:Y:S04]  /*03d0*/  @!P2 LDG.E.U16 R15, desc[UR10][R2.64] ;  /* 0x0000000a020fa981 */ /* 0x000ea8000c1e1500 */
[----:B------:R-:W5:Y:S01]  /*03e0*/  LDG.E.S16 R16, desc[UR10][R10.64+-0x4] ;  /* 0xfffffc0a0a107981 */ /* 0x000f62000c1e1700 */
[----:B--2---:R-:W-:-:S04]  /*03f0*/  PRMT R21, R15, 0x9910, RZ ;  /* 0x000099100f157816 */ /* 0x004fc800000000ff */
[----:B-----5:R-:W-:-:S04]  /*0400*/  IADD3 R16, PT, PT, R21, R16, RZ ;  /* 0x0000001015107210 */ /* 0x020fc80007ffe0ff */
[----:B---3--:R-:W-:Y:S02]  /*0410*/  ISETP.GE.AND P2, PT, R16, R17, PT ;  /* 0x000000111000720c */ /* 0x008fe40003f46270 */
[----:B------:R-:W2:Y:S11]  /*0420*/  LDG.E.S16 R17, desc[UR10][R12.64+-0x2] ;  /* 0xfffffe0a0c117981 */ /* 0x000eb6000c1e1700 */
[----:B------:R-:W-:Y:S04]  /*0430*/  @!P2 STG.E.U16 desc[UR10][R12.64+-0x4], R20 ;  /* 0xfffffc140c00a986 */ /* 0x000fe8000c10150a */
[----:B------:R-:W0:Y:S04]  /*0440*/  @!P2 LDG.E.U16 R15, desc[UR10][R2.64] ;  /* 0x0000000a020fa981 */ /* 0x000e28000c1e1500 */
[----:B------:R-:W3:Y:S01]  /*0450*/  LDG.E.S16 R16, desc[UR10][R10.64+-0x2] ;  /* 0xfffffe0a0a107981 */ /* 0x000ee2000c1e1700 */
[----:B0-----:R-:W-:-:S05]  /*0460*/  PRMT R19, R15, 0x9910, RZ ;  /* 0x000099100f137816 */ /* 0x001fca00000000ff */
[----:B---3--:R-:W-:-:S05]  /*0470*/  IMAD.IADD R16, R19, 0x1, R16 ;  /* 0x0000000113107824 */ /* 0x008fca00078e0210 */
[----:B--2---:R-:W-:Y:S01]  /*0480*/  ISETP.GE.AND P2, PT, R16, R17, PT ;  /* 0x000000111000720c */ /* 0x004fe20003f46270 */
[----:B------:R-:W-:Y:S01]  /*0490*/  IMAD.MOV.U32 R19, RZ, RZ, 0x1 ;  /* 0x00000001ff137424 */ /* 0x000fe200078e00ff */
[----:B------:R-:W2:Y:S11]  /*04a0*/  LDG.E.S16 R17, desc[UR10][R12.64] ;  /* 0x0000000a0c117981 */ /* 0x000eb6000c1e1700 */
[----:B------:R-:W-:Y:S04]  /*04b0*/  @!P2 STG.E.U16 desc[UR10][R12.64+-0x2], R19 ;  /* 0xfffffe130c00a986 */ /* 0x000fe8000c10150a */
[----:B------:R-:W3:Y:S04]  /*04c0*/  @!P2 LDG.E.U16 R15, desc[UR10][R2.64] ;  /* 0x0000000a020fa981 */ /* 0x000ee8000c1e1500 */
[----:B------:R-:W5:Y:S01]  /*04d0*/  LDG.E.S16 R16, desc[UR10][R10.64] ;  /* 0x0000000a0a107981 */ /* 0x000f62000c1e1700 */
[----:B---3--:R-:W-:-:S05]  /*04e0*/  PRMT R21, R15, 0x9910, RZ ;  /* 0x000099100f157816 */ /* 0x008fca00000000ff */
[----:B-----5:R-:W-:-:S05]  /*04f0*/  IMAD.IADD R16, R21, 0x1, R16 ;  /* 0x0000000115107824 */ /* 0x020fca00078e0210 */
[----:B--2---:R-:W-:Y:S02]  /*0500*/  ISETP.GE.AND P2, PT, R16, R17, PT ;  /* 0x000000111000720c */ /* 0x004fe40003f46270 */
[----:B------:R-:W2:Y:S11]  /*0510*/  LDG.E.S16 R17, desc[UR10][R12.64+0x2] ;  /* 0x0000020a0c117981 */ /* 0x000eb6000c1e1700 */
[----:B------:R0:W-:Y:S04]  /*0520*/  @!P2 STG.E.U16 desc[UR10][R12.64], R20 ;  /* 0x000000140c00a986 */ /* 0x0001e8000c10150a */
[----:B------:R-:W3:Y:S04]  /*0530*/  @!P2 LDG.E.U16 R15, desc[UR10][R2.64] ;  /* 0x0000000a020fa981 */ /* 0x000ee8000c1e1500 */
[----:B------:R-:W5:Y:S04]  /*0540*/  LDG.E.S16 R16, desc[UR10][R10.64+0x2] ;  /* 0x0000020a0a107981 */ /* 0x000f68000c1e1700 */
[----:B0-----:R-:W4:Y:S01]  /*0550*/  LDG.E.S16 R20, desc[UR10][R12.64+0x6] ;  /* 0x0000060a0c147981 */ /* 0x001f22000c1e1700 */
[----:B---3--:R-:W-:-:S05]  /*0560*/  PRMT R19, R15, 0x9910, RZ ;  /* 0x000099100f137816 */ /* 0x008fca00000000ff */
[----:B-----5:R-:W-:-:S05]  /*0570*/  IMAD.IADD R16, R19, 0x1, R16 ;  /* 0x0000000113107824 */ /* 0x020fca00078e0210 */
[----:B--2---:R-:W-:Y:S01]  /*0580*/  ISETP.GE.AND P2, PT, R16, R17, PT ;  /* 0x000000111000720c */ /* 0x004fe20003f46270 */
[----:B------:R-:W-:Y:S01]  /*0590*/  IMAD.MOV.U32 R19, RZ, RZ, 0x1 ;  /* 0x00000001ff137424 */ /* 0x000fe200078e00ff */
[----:B------:R-:W2:Y:S11]  /*05a0*/  LDG.E.S16 R17, desc[UR10][R12.64+0x4] ;  /* 0x0000040a0c117981 */ /* 0x000eb6000c1e1700 */
[----:B------:R0:W-:Y:S04]  /*05b0*/  @!P2 STG.E.U16 desc[UR10][R12.64+0x2], R19 ;  /* 0x000002130c00a986 */ /* 0x0001e8000c10150a */
[----:B------:R-:W3:Y:S04]  /*05c0*/  @!P2 LDG.E.U16 R15, desc[UR10][R2.64] ;  /* 0x0000000a020fa981 */ /* 0x000ee8000c1e1500 */
[----:B------:R-:W5:Y:S01]  /*05d0*/  LDG.E.S16 R16, desc[UR10][R10.64+0x4] ;  /* 0x0000040a0a107981 */ /* 0x000f62000c1e1700 */
[----:B---3--:R-:W-:-:S05]  /*05e0*/  PRMT R21, R15, 0x9910, RZ ;  /* 0x000099100f157816 */ /* 0x008fca00000000ff */
[----:B-----5:R-:W-:-:S05]  /*05f0*/  IMAD.IADD R16, R21, 0x1, R16 ;  /* 0x0000000115107824 */ /* 0x020fca00078e0210 */
[----:B--2---:R-:W-:Y:S01]  /*0600*/  ISETP.GE.AND P2, PT, R16, R17, PT ;  /* 0x000000111000720c */ /* 0x004fe20003f46270 */
[----:B------:R-:W-:-:S12]  /*0610*/  IMAD.MOV.U32 R17, RZ, RZ, 0x1 ;  /* 0x00000001ff117424 */ /* 0x000fd800078e00ff */
[----:B------:R1:W-:Y:S04]  /*0620*/  @!P2 STG.E.U16 desc[UR10][R12.64+0x4], R17 ;  /* 0x000004110c00a986 */ /* 0x0003e8000c10150a */
[----:B------:R-:W2:Y:S04]  /*0630*/  @!P2 LDG.E.U16 R15, desc[UR10][R2.64] ;  /* 0x0000000a020fa981 */ /* 0x000ea8000c1e1500 */
[----:B------:R-:W3:Y:S01]  /*0640*/  LDG.E.S16 R16, desc[UR10][R10.64+0x6] ;  /* 0x0000060a0a107981 */ /* 0x000ee2000c1e1700 */
[----:B------:R-:W-:-:S05]  /*0650*/  VIADD R14, R14, 0x8 ;  /* 0x000000080e0e7836 */ /* 0x000fca0000000000 */
[----:B------:R-:W-:Y:S02]  /*0660*/  ISETP.NE.AND P4, PT, R14, RZ, PT ;  /* 0x000000ff0e00720c */ /* 0x000fe40003f85270 */
[----:B--2---:R-:W-:-:S05]  /*0670*/  PRMT R15, R15, 0x9910, RZ ;  /* 0x000099100f0f7816 */ /* 0x004fca00000000ff */
[----:B---3--:R-:W-:-:S05]  /*0680*/  IMAD.IADD R15, R15, 0x1, R16 ;  /* 0x000000010f0f7824 */ /* 0x008fca00078e0210 */
[----:B----4-:R-:W-:Y:S01]  /*0690*/  ISETP.GE.AND P2, PT, R15, R20, PT ;  /* 0x000000140f00720c */ /* 0x010fe20003f46270 */
[----:B------:R-:W-:Y:S01]  /*06a0*/  HFMA2 R15, -RZ, RZ, 0, 5.9604644775390625e-08 ;  /* 0x00000001ff0f7431 */ /* 0x000fe200000001ff */
[----:B------:R-:W-:-:S05]  /*06b0*/  IADD3 R16, P3, PT, R12, 0x10, RZ ;  /* 0x000000100c107810 */ /* 0x000fca0007f7e0ff */
[----:B0-----:R-:W-:-:S06]  /*06c0*/  IMAD.X R19, RZ, RZ, R13, P3 ;  /* 0x000000ffff137224 */ /* 0x001fcc00018e060d */
[----:B------:R0:W-:Y:S01]  /*06d0*/  @!P2 STG.E.U16 desc[UR10][R12.64+0x6], R15 ;  /* 0x0000060f0c00a986 */ /* 0x0001e2000c10150a */
[----:B-1----:R-:W-:-:S05]  /*06e0*/  IADD3 R17, P2, PT, R10, 0x10, RZ ;  /* 0x000000100a117810 */ /* 0x002fca0007f5e0ff */
[----:B------:R-:W-:Y:S01]  /*06f0*/  IMAD.X R11, RZ, RZ, R11, P2 ;  /* 0x000000ffff0b7224 */ /* 0x000fe200010e060b */
[----:B------:R-:W-:Y:S07]  /*0700*/  @P4 BRA `(.L_x_3) ;  /* 0xfffffff800e04947 */ /* 0x000fee000383ffff */
[----:B0-----:R-:W-:-:S07]  /*0710*/  IMAD.MOV.U32 R12, RZ, RZ, R4 ;  /* 0x000000ffff0c7224 */ /* 0x001fce00078e0004 */
.L_x_2:
[----:B------:R-:W-:-:S13]  /*0720*/  ISETP.NE.AND P2, PT, R18, RZ, PT ;  /* 0x000000ff1200720c */ /* 0x000fda0003f45270 */
[----:B------:R-:W-:Y:S05]  /*0730*/  @!P2 BRA `(.L_x_4) ;  /* 0x00000004009ca947 */ /* 0x000fea0003800000 */
[----:B------:R-:W-:Y:S01]  /*0740*/  VIADD R10, R18, 0xffffffff ;  /* 0xffffffff120a7836 */ /* 0x000fe20000000000 */
[----:B------:R-:W-:-:S04]  /*0750*/  ISETP.NE.AND P2, PT, R5, RZ, PT ;  /* 0x000000ff0500720c */ /* 0x000fc80003f45270 */
[----:B------:R-:W-:-:S13]  /*0760*/  ISETP.GE.U32.AND P3, PT, R10, 0x3, PT ;  /* 0x000000030a00780c */ /* 0x000fda0003f66070 */
[----:B------:R-:W-:Y:S05]  /*0770*/  @!P3 BRA `(.L_x_5) ;  /* 0x0000000000c0b947 */ /* 0x000fea0003800000 */
[----:B------:R-:W0:Y:S01]  /*0780*/  LDC.64 R10, c[0x0][0x388] ;  /* 0x0000e200ff0a7b82 */ /* 0x000e220000000a00 */
[--C-:B------:R-:W-:Y:S01]  /*0790*/  IMAD.IADD R15, R7, 0x1, R12.reuse ;  /* 0x00000001070f7824 */ /* 0x100fe200078e020c */
[----:B---3--:R-:W2:Y:S01]  /*07a0*/  LDG.E.U16 R13, desc[UR10][R2.64] ;  /* 0x0000000a020d7981 */ /* 0x008ea2000c1e1500 */
[----:B------:R-:W-:Y:S02]  /*07b0*/  IMAD.IADD R17, R9, 0x1, R12 ;  /* 0x0000000109117824 */ /* 0x000fe400078e020c */
[----:B0-----:R-:W-:-:S04]  /*07c0*/  IMAD.WIDE.U32 R14, R15, 0x2, R10 ;  /* 0x000000020f0e7825 */ /* 0x001fc800078e000a */
[----:B------:R-:W-:Y:S02]  /*07d0*/  IMAD.WIDE.U32 R10, R17, 0x2, R10 ;  /* 0x00000002110a7825 */ /* 0x000fe400078e000a */
[----:B------:R-:W3:Y:S01]  /*07e0*/  LDG.E.S16 R14, desc[UR10][R14.64] ;  /* 0x0000000a0e0e7981 */ /* 0x000ee2000c1e1700 */
[----:B------:R-:W0:Y:S03]  /*07f0*/  LDC.64 R16, c[0x0][0x388] ;  /* 0x0000e200ff107b82 */ /* 0x000e260000000a00 */
[----:B------:R-:W5:Y:S01]  /*0800*/  LDG.E.S16 R20, desc[UR10][R10.64] ;  /* 0x0000000a0a147981 */ /* 0x000f62000c1e1700 */
[----:B------:R-:W-:-:S05]  /*0810*/  IADD3 R21, P5, PT, R7, R12, RZ ;  /* 0x0000000c07157210 */ /* 0x000fca0007fbe0ff */
[----:B------:R-:W-:Y:S01]  /*0820*/  IMAD.X R22, RZ, RZ, RZ, P5 ;  /* 0x000000ffff167224 */ /* 0x000fe200028e06ff */
[----:B--2---:R-:W-:-:S05]  /*0830*/  PRMT R19, R13, 0x9910, RZ ;  /* 0x000099100d137816 */ /* 0x004fca00000000ff */
[----:B---3--:R-:W-:Y:S01]  /*0840*/  IMAD.IADD R19, R19, 0x1, R14 ;  /* 0x0000000113137824 */ /* 0x008fe200078e020e */
[----:B0-----:R-:W-:-:S04]  /*0850*/  LEA R14, P5, R21, R16, 0x1 ;  /* 0x00000010150e7211 */ /* 0x001fc800078a08ff */
[----:B-----5:R-:W-:Y:S02]  /*0860*/  ISETP.GE.AND P3, PT, R19, R20, PT ;  /* 0x000000141300720c */ /* 0x020fe40003f66270 */
[----:B------:R-:W-:-:S11]  /*0870*/  MOV R19, 0x1 ;  /* 0x0000000100137802 */ /* 0x000fd60000000f00 */
[----:B------:R-:W-:Y:S02]  /*0880*/  @!P3 PRMT R15, R19, 0x7610, R15 ;  /* 0x00007610130fb816 */ /* 0x000fe4000000000f */
[----:B------:R-:W-:-:S03]  /*0890*/  IADD3 R19, P4, PT, R9, R12, RZ ;  /* 0x0000000c09137210 */ /* 0x000fc60007f9e0ff */
[----:B------:R0:W-:Y:S02]  /*08a0*/  @!P3 STG.E.U16 desc[UR10][R10.64], R15 ;  /* 0x0000000f0a00b986 */ /* 0x0001e4000c10150a */
[----:B------:R-:W-:Y:S02]  /*08b0*/  IMAD.X R20, RZ, RZ, RZ, P4 ;  /* 0x000000ffff147224 */ /* 0x000fe400020e06ff */
[----:B------:R-:W2:Y:S01]  /*08c0*/  @!P3 LDG.E.U16 R13, desc[UR10][R2.64] ;  /* 0x0000000a020db981 */ /* 0x000ea2000c1e1500 */
[----:B------:R-:W-:Y:S02]  /*08d0*/  LEA R16, P3, R19, R16, 0x1 ;  /* 0x0000001013107211 */ /* 0x000fe400078608ff */
[-C--:B0-----:R-:W-:Y:S02]  /*08e0*/  LEA.HI.X R15, R21, R17.reuse, R22, 0x1, P5 ;  /* 0x00000011150f7211 */ /* 0x081fe400028f0c16 */
[----:B------:R-:W-:-:S03]  /*08f0*/  LEA.HI.X R17, R19, R17, R20, 0x1, P3 ;  /* 0x0000001113117211 */ /* 0x000fc600018f0c14 */
[----:B------:R-:W3:Y:S04]  /*0900*/  LDG.E.S16 R20, desc[UR10][R14.64+0x2] ;  /* 0x0000020a0e147981 */ /* 0x000ee8000c1e1700 */
[----:B------:R-:W5:Y:S04]  /*0910*/  LDG.E.S16 R22, desc[UR10][R16.64+0x2] ;  /* 0x0000020a10167981 */ /* 0x000f68000c1e1700 */
[----:B------:R-:W4:Y:S01]  /*0920*/  LDG.E.S16 R11, desc[UR10][R16.64+0x4] ;  /* 0x0000040a100b7981 */ /* 0x000f22000c1e1700 */
[----:B--2---:R-:W-:-:S05]  /*0930*/  PRMT R19, R13, 0x9910, RZ ;  /* 0x000099100d137816 */ /* 0x004fca00000000ff */
[----:B---3--:R-:W-:-:S05]  /*0940*/  IMAD.IADD R19, R19, 0x1, R20 ;  /* 0x0000000113137824 */ /* 0x008fca00078e0214 */
[----:B-----5:R-:W-:Y:S01]  /*0950*/  ISETP.GE.AND P3, PT, R19, R22, PT ;  /* 0x000000161300720c */ /* 0x020fe20003f66270 */
[----:B------:R-:W-:-:S12]  /*0960*/  IMAD.MOV.U32 R19, RZ, RZ, 0x1 ;  /* 0x00000001ff137424 */ /* 0x000fd800078e00ff */
[----:B------:R0:W-:Y:S04]  /*0970*/  @!P3 STG.E.U16 desc[UR10][R16.64+0x2], R19 ;  /* 0x000002131000b986 */ /* 0x0001e8000c10150a */
[----:B------:R-:W2:Y:S04]  /*0980*/  @!P3 LDG.E.U16 R13, desc[UR10][R2.64] ;  /* 0x0000000a020db981 */ /* 0x000ea8000c1e1500 */
[----:B------:R-:W3:Y:S01]  /*0990*/  LDG.E.S16 R10, desc[UR10][R14.64+0x4] ;  /* 0x0000040a0e0a7981 */ /* 0x000ee2000c1e1700 */
[----:B------:R-:W-:-:S03]  /*09a0*/  IMAD.MOV.U32 R20, RZ, RZ, 0x1 ;  /* 0x00000001ff147424 */ /* 0x000fc600078e00ff */
[----:B0-----:R-:W5:Y:S01]  /*09b0*/  LDG.E.S16 R19, desc[UR10][R16.64+0x6] ;  /* 0x0000060a10137981 */ /* 0x001f62000c1e1700 */
[----:B--2---:R-:W-:-:S05]  /*09c0*/  PRMT R21, R13, 0x9910, RZ ;  /* 0x000099100d157816 */ /* 0x004fca00000000ff */
[----:B---3--:R-:W-:-:S05]  /*09d0*/  IMAD.IADD R10, R21, 0x1, R10 ;  /* 0x00000001150a7824 */ /* 0x008fca00078e020a */
[----:B----4-:R-:W-:-:S13]  /*09e0*/  ISETP.GE.AND P3, PT, R10, R11, PT ;  /* 0x0000000b0a00720c */ /* 0x010fda0003f66270 */
[----:B------:R0:W-:Y:S04]  /*09f0*/  @!P3 STG.E.U16 desc[UR10][R16.64+0x4], R20 ;  /* 0x000004141000b986 */ /* 0x0001e8000c10150a */
[----:B------:R-:W2:Y:S04]  /*0a00*/  @!P3 LDG.E.U16 R13, desc[UR10][R2.64] ;  /* 0x0000000a020db981 */ /* 0x000ea8000c1e1500 */
[----:B------:R-:W3:Y:S01]  /*0a10*/  LDG.E.S16 R11, desc[UR10][R14.64+0x6] ;  /* 0x0000060a0e0b7981 */ /* 0x000ee2000c1e1700 */
[----:B------:R-:W-:Y:S01]  /*0a20*/  VIADD R12, R12, 0x4 ;  /* 0x000000040c0c7836 */ /* 0x000fe20000000000 */
[----:B--2---:R-:W-:-:S05]  /*0a30*/  PRMT R10, R13, 0x9910, RZ ;  /* 0x000099100d0a7816 */ /* 0x004fca00000000ff */
[----:B---3--:R-:W-:-:S05]  /*0a40*/  IMAD.IADD R10, R10, 0x1, R11 ;  /* 0x000000010a0a7824 */ /* 0x008fca00078e020b */
[----:B-----5:R-:W-:Y:S01]  /*0a50*/  ISETP.GE.AND P3, PT, R10, R19, PT ;  /* 0x000000130a00720c */ /* 0x020fe20003f66270 */
[----:B------:R-:W-:-:S12]  /*0a60*/  HFMA2 R10, -RZ, RZ, 0, 5.9604644775390625e-08 ;  /* 0x00000001ff0a7431 */ /* 0x000fd800000001ff */
[----:B------:R0:W-:Y:S02]  /*0a70*/  @!P3 STG.E.U16 desc[UR10][R16.64+0x6], R10 ;  /* 0x0000060a1000b986 */ /* 0x0001e4000c10150a */
.L_x_5:
[----:B------:R-:W-:Y:S05]  /*0a80*/  @!P2 BRA `(.L_x_4) ;  /* 0x0000000000c8a947 */ /* 0x000fea0003800000 */
[----:B------:R-:W1:Y:S01]  /*0a90*/  LDCU UR7, c[0x0][0x380] ;  /* 0x00007000ff0777ac */ /* 0x000e620008000800 */
[----:B------:R-:W-:Y:S01]  /*0aa0*/  ISETP.NE.AND P2, PT, R5, 0x1, PT ;  /* 0x000000010500780c */ /* 0x000fe20003f45270 */
[----:B-1----:R-:W-:-:S12]  /*0ab0*/  ULOP3.LUT UP0, URZ, UR7, 0x1, URZ, 0xc0, !UPT ;  /* 0x0000000107ff7892 */ /* 0x002fd8000f80c0ff */
[----:B------:R-:W-:Y:S05]  /*0ac0*/  @!P2 BRA `(.L_x_6) ;  /* 0x000000000080a947 */ /* 0x000fea0003800000 */
[----:B0-----:R-:W0:Y:S01]  /*0ad0*/  LDC.64 R16, c[0x0][0x388] ;  /* 0x0000e200ff107b82 */ /* 0x001e220000000a00 */
        /* <DEDUP_REMOVED lines=11> */
[----:B---3--:R-:W-:-:S05]  /*0b90*/  IMAD.IADD R19, R19, 0x1, R14 ;  /* 0x0000000113137824 */ /* 0x008fca00078e020e */
[----:B-----5:R-:W-:Y:S01]  /*0ba0*/  ISETP.GE.AND P2, PT, R19, R20, PT ;  /* 0x000000141300720c */ /* 0x020fe20003f46270 */
[----:B------:R-:W-:Y:S01]  /*0bb0*/  IMAD.MOV.U32 R20, RZ, RZ, 0x1 ;  /* 0x00000001ff147424 */ /* 0x000fe200078e00ff */
[----:B------:R-:W-:-:S11]  /*0bc0*/  IADD3 R19, P3, PT, R7, R12, RZ ;  /* 0x0000000c07137210 */ /* 0x000fd60007f7e0ff */
[----:B------:R-:W-:Y:S01]  /*0bd0*/  @!P2 PRMT R15, R20, 0x7610, R15 ;  /* 0x00007610140fa816 */ /* 0x000fe2000000000f */
[----:B------:R-:W-:Y:S01]  /*0be0*/  IMAD.X R20, RZ, RZ, RZ, P3 ;  /* 0x000000ffff147224 */ /* 0x000fe200018e06ff */
[----:B0-----:R-:W-:-:S03]  /*0bf0*/  LEA R14, P3, R19, R10, 0x1 ;  /* 0x0000000a130e7211 */ /* 0x001fc600078608ff */
[----:B------:R0:W-:Y:S04]  /*0c00*/  @!P2 STG.E.U16 desc[UR10][R16.64], R15 ;  /* 0x0000000f1000a986 */ /* 0x0001e8000c10150a */
[----:B------:R-:W2:Y:S01]  /*0c10*/  @!P2 LDG.E.U16 R13, desc[UR10][R2.64] ;  /* 0x0000000a020da981 */ /* 0x000ea2000c1e1500 */
[----:B------:R-:W-:Y:S02]  /*0c20*/  LEA R10, P2, R21, R10, 0x1 ;  /* 0x0000000a150a7211 */ /* 0x000fe400078408ff */
[-C--:B0-----:R-:W-:Y:S02]  /*0c30*/  LEA.HI.X R15, R19, R11.reuse, R20, 0x1, P3 ;  /* 0x0000000b130f7211 */ /* 0x081fe400018f0c14 */
[----:B------:R-:W-:-:S03]  /*0c40*/  LEA.HI.X R11, R21, R11, R22, 0x1, P2 ;  /* 0x0000000b150b7211 */ /* 0x000fc600010f0c16 */
[----:B------:R-:W3:Y:S04]  /*0c50*/  LDG.E.S16 R14, desc[UR10][R14.64+0x2] ;  /* 0x0000020a0e0e7981 */ /* 0x000ee8000c1e1700 */
[----:B------:R-:W5:Y:S01]  /*0c60*/  LDG.E.S16 R20, desc[UR10][R10.64+0x2] ;  /* 0x0000020a0a147981 */ /* 0x000f62000c1e1700 */
[----:B------:R-:W-:Y:S01]  /*0c70*/  VIADD R12, R12, 0x2 ;  /* 0x000000020c0c7836 */ /* 0x000fe20000000000 */
[----:B--2---:R-:W-:-:S04]  /*0c80*/  PRMT R13, R13, 0x9910, RZ ;  /* 0x000099100d0d7816 */ /* 0x004fc800000000ff */
[----:B---3--:R-:W-:-:S04]  /*0c90*/  IADD3 R13, PT, PT, R13, R14, RZ ;  /* 0x0000000e0d0d7210 */ /* 0x008fc80007ffe0ff */
[----:B-----5:R-:W-:Y:S01]  /*0ca0*/  ISETP.GE.AND P2, PT, R13, R20, PT ;  /* 0x000000140d00720c */ /* 0x020fe20003f46270 */
[----:B------:R-:W-:-:S12]  /*0cb0*/  IMAD.MOV.U32 R13, RZ, RZ, 0x1 ;  /* 0x00000001ff0d7424 */ /* 0x000fd800078e00ff */
[----:B------:R1:W-:Y:S02]  /*0cc0*/  @!P2 STG.E.U16 desc[UR10][R10.64+0x2], R13 ;  /* 0x0000020d0a00a986 */ /* 0x0003e4000c10150a */
.L_x_6:
[----:B------:R-:W-:Y:S05]  /*0cd0*/  BRA.U !UP0, `(.L_x_4) ;  /* 0x0000000108347547 */ /* 0x000fea000b800000 */
[----:B01----:R-:W0:Y:S01]  /*0ce0*/  LDC.64 R10, c[0x0][0x388] ;  /* 0x0000e200ff0a7b82 */ /* 0x003e220000000a00 */
[--C-:B------:R-:W-:Y:S01]  /*0cf0*/  IMAD.IADD R13, R7, 0x1, R12.reuse ;  /* 0x00000001070d7824 */ /* 0x100fe200078e020c */
[----:B---3--:R-:W2:Y:S01]  /*0d00*/  LDG.E.S16 R2, desc[UR10][R2.64] ;  /* 0x0000000a02027981 */ /* 0x008ea2000c1e1700 */
[----:B------:R-:W-:Y:S02]  /*0d10*/  IMAD.IADD R9, R9, 0x1, R12 ;  /* 0x0000000109097824 */ /* 0x000fe400078e020c */
[----:B0-----:R-:W-:-:S04]  /*0d20*/  IMAD.WIDE.U32 R12, R13, 0x2, R10 ;  /* 0x000000020d0c7825 */ /* 0x001fc800078e000a */
[----:B------:R-:W-:Y:S02]  /*0d30*/  IMAD.WIDE.U32 R10, R9, 0x2, R10 ;  /* 0x00000002090a7825 */ /* 0x000fe400078e000a */
[----:B------:R-:W2:Y:S04]  /*0d40*/  LDG.E.S16 R13, desc[UR10][R12.64] ;  /* 0x0000000a0c0d7981 */ /* 0x000ea8000c1e1700 */
[----:B------:R-:W3:Y:S01]  /*0d50*/  LDG.E.S16 R14, desc[UR10][R10.64] ;  /* 0x0000000a0a0e7981 */ /* 0x000ee2000c1e1700 */
[----:B--2---:R-:W-:-:S05]  /*0d60*/  IMAD.IADD R9, R2, 0x1, R13 ;  /* 0x0000000102097824 */ /* 0x004fca00078e020d */
[----:B---3--:R-:W-:Y:S01]  /*0d70*/  ISETP.GE.AND P2, PT, R9, R14, PT ;  /* 0x0000000e0900720c */ /* 0x008fe20003f46270 */
[----:B------:R-:W-:-:S12]  /*0d80*/  IMAD.MOV.U32 R9, RZ, RZ, 0x1 ;  /* 0x00000001ff097424 */ /* 0x000fd800078e00ff */
[----:B------:R-:W-:-:S05]  /*0d90*/  @!P2 PRMT R3, R9, 0x7610, R3 ;  /* 0x000076100903a816 */ /* 0x000fca0000000003 */
[----:B------:R2:W-:Y:S02]  /*0da0*/  @!P2 STG.E.U16 desc[UR10][R10.64], R3 ;  /* 0x000000030a00a986 */ /* 0x0005e4000c10150a */
.L_x_4:
[----:B------:R-:W-:Y:S05]  /*0db0*/  @!P1 BRA `(.L_x_7) ;  /* 0xfffffff000f09947 */ /* 0x000fea000383ffff */
.L_x_1:
[----:B--234-:R-:W-:Y:S05]  /*0dc0*/  BSYNC.RECONVERGENT B0 ;  /* 0x0000000000007941 */ /* 0x01cfea0003800200 */
.L_x_0:
[----:B------:R-:W2:Y:S01]  /*0dd0*/  LDCU UR7, c[0x0][0x380] ;  /* 0x00007000ff0777ac */ /* 0x000ea20008000800 */
[----:B------:R-:W-:-:S04]  /*0de0*/  UIADD3 UR4, UPT, UPT, UR9, UR4, URZ ;  /* 0x0000000409047290 */ /* 0x000fc8000fffe0ff */
[----:B--2---:R-:W-:-:S09]  /*0df0*/  UISETP.GE.AND UP0, UPT, UR4, UR7, UPT ;  /* 0x000000070400728c */ /* 0x004fd2000bf06270 */
[----:B------:R-:W-:Y:S05]  /*0e00*/  BRA.U !UP0, `(.L_x_8) ;  /* 0xfffffff108c47547 */ /* 0x000fea000b83ffff */
[----:B------:R-:W-:Y:S05]  /*0e10*/  EXIT ;  /* 0x000000000000794d */ /* 0x000fea0003800000 */
.L_x_9:
[----:B------:R-:W-:-:S00]  /*0e20*/  BRA `(.L_x_9) ;  /* 0xfffffffc00fc7947 */ /* 0x000fc0000383ffff */
[----:B------:R-:W-:-:S00]  /*0e30*/  NOP ;  /* 0x0000000000007918 */ /* 0x000fc00000000000 */
        /* <DEDUP_REMOVED lines=12> */
.L_x_10:


//--------------------- .nv.shared.reserved.0     --------------------------
	.section	.nv.shared.reserved.0,"aw",@nobits
	.weak		__nv_reservedSMEM_offset_0_alias
	.size		__nv_reservedSMEM_offset_0_alias, 0, 64
	.other		__nv_reservedSMEM_offset_0_alias,@"STO_CUDA_RESERVED_SHARED STV_DEFAULT"
__nv_reservedSMEM_offset_0_alias:
	.zero		0
	.zero		64


//--------------------- .nv.constant0._Z8warshalliPs --------------------------
	.section	.nv.constant0._Z8warshalliPs,"a",@progbits
	.sectionflags	@""
	.align	4
.nv.constant0._Z8warshalliPs:
	.zero		912


//--------------------- SYMBOLS --------------------------

	.type		.nv.reservedSmem.offset0,@object
	.size		.nv.reservedSmem.offset0,0x4
